	.headerflags	@"EF_CUDA_TEXMODE_UNIFIED EF_CUDA_64BIT_ADDRESS EF_CUDA_ACCELERATORS EF_CUDA_SM90 EF_CUDA_VIRTUAL_SM(EF_CUDA_SM90)"
	.elftype	@"ET_EXEC"


//--------------------- .nv.info                  --------------------------
	.section	.nv.info,"",@"SHT_CUDA_INFO"
	.align	4


	//----- nvinfo : EIATTR_REGCOUNT
	.align		4
        /*0000*/ 	.byte	0x04, 0x2f
        /*0002*/ 	.short	(.L_1 - .L_0)
	.align		4
.L_0:
        /*0004*/ 	.word	index@(triton_poi_fused_convolution_relu_15)
        /*0008*/ 	.word	0x00000018


	//----- nvinfo : EIATTR_MIN_STACK_SIZE
	.align		4
.L_1:
        /*000c*/ 	.byte	0x04, 0x12
        /*000e*/ 	.short	(.L_3 - .L_2)
	.align		4
.L_2:
        /*0010*/ 	.word	index@(triton_poi_fused_convolution_relu_15)
        /*0014*/ 	.word	0x00000000


	//----- nvinfo : EIATTR_FRAME_SIZE
	.align		4
.L_3:
        /*0018*/ 	.byte	0x04, 0x11
        /*001a*/ 	.short	(.L_5 - .L_4)
	.align		4
.L_4:
        /*001c*/ 	.word	index@(triton_poi_fused_convolution_relu_15)
        /*0020*/ 	.word	0x00000000


	//----- nvinfo : EIATTR_MIN_STACK_SIZE
	.align		4
.L_5:
        /*0024*/ 	.byte	0x04, 0x12
        /*0026*/ 	.short	(.L_7 - .L_6)
	.align		4
.L_6:
        /*0028*/ 	.word	index@(triton_poi_fused_convolution_relu_15)
        /*002c*/ 	.word	0x00000000
.L_7:


//--------------------- .nv.info.triton_poi_fused_convolution_relu_15 --------------------------
	.section	.nv.info.triton_poi_fused_convolution_relu_15,"",@"SHT_CUDA_INFO"
	.sectionflags	@""
	.align	4


	//----- nvinfo : EIATTR_CUDA_API_VERSION
	.align		4
        /*0000*/ 	.byte	0x04, 0x37
        /*0002*/ 	.short	(.L_9 - .L_8)
.L_8:
        /*0004*/ 	.word	0x0000007c


	//----- nvinfo : EIATTR_KPARAM_INFO
	.align		4
.L_9:
        /*0008*/ 	.byte	0x04, 0x17
        /*000a*/ 	.short	(.L_11 - .L_10)
.L_10:
        /*000c*/ 	.word	0x00000000
        /*0010*/ 	.short	0x0004
        /*0012*/ 	.short	0x001c
        /*0014*/ 	.byte	0x00, 0xf0, 0x11, 0x00


	//----- nvinfo : EIATTR_KPARAM_INFO
	.align		4
.L_11:
        /*0018*/ 	.byte	0x04, 0x17
        /*001a*/ 	.short	(.L_13 - .L_12)
.L_12:
        /*001c*/ 	.word	0x00000000
        /*0020*/ 	.short	0x0003
        /*0022*/ 	.short	0x0018
        /*0024*/ 	.byte	0x00, 0xf0, 0x11, 0x00


	//----- nvinfo : EIATTR_KPARAM_INFO
	.align		4
.L_13:
        /*0028*/ 	.byte	0x04, 0x17
        /*002a*/ 	.short	(.L_15 - .L_14)
.L_14:
        /*002c*/ 	.word	0x00000000
        /*0030*/ 	.short	0x0002
        /*0032*/ 	.short	0x0010
        /*0034*/ 	.byte	0x00, 0xf4, 0x21, 0x00


	//----- nvinfo : EIATTR_KPARAM_INFO
	.align		4
.L_15:
        /*0038*/ 	.byte	0x04, 0x17
        /*003a*/ 	.short	(.L_17 - .L_16)
.L_16:
        /*003c*/ 	.word	0x00000000
        /*0040*/ 	.short	0x0001
        /*0042*/ 	.short	0x0008
        /*0044*/ 	.byte	0x00, 0xf4, 0x21, 0x00


	//----- nvinfo : EIATTR_KPARAM_INFO
	.align		4
.L_17:
        /*0048*/ 	.byte	0x04, 0x17
        /*004a*/ 	.short	(.L_19 - .L_18)
.L_18:
        /*004c*/ 	.word	0x00000000
        /*0050*/ 	.short	0x0000
        /*0052*/ 	.short	0x0000
        /*0054*/ 	.byte	0x00, 0xf4, 0x21, 0x00


	//----- nvinfo : EIATTR_SPARSE_MMA_MASK
	.align		4
.L_19:
        /*0058*/ 	.byte	0x03, 0x50
        /*005a*/ 	.short	0x0000


	//----- nvinfo : EIATTR_MAXREG_COUNT
	.align		4
        /*005c*/ 	.byte	0x03, 0x1b
        /*005e*/ 	.short	0x00ff


	//----- nvinfo : EIATTR_EXIT_INSTR_OFFSETS
	.align		4
        /*0060*/ 	.byte	0x04, 0x1c
        /*0062*/ 	.short	(.L_21 - .L_20)


	//   ....[0]....
.L_20:
        /*0064*/ 	.word	0x000005f0


	//   ....[1]....
        /*0068*/ 	.word	0x00000670


	//----- nvinfo : EIATTR_REQNTID
	.align		4
.L_21:
        /*006c*/ 	.byte	0x04, 0x10
        /*006e*/ 	.short	(.L_23 - .L_22)
.L_22:
        /*0070*/ 	.word	0x00000080
        /*0074*/ 	.word	0x00000001
        /*0078*/ 	.word	0x00000001


	//----- nvinfo : EIATTR_CBANK_PARAM_SIZE
	.align		4
.L_23:
        /*007c*/ 	.byte	0x03, 0x19
        /*007e*/ 	.short	0x0020


	//----- nvinfo : EIATTR_PARAM_CBANK
	.align		4
        /*0080*/ 	.byte	0x04, 0x0a
        /*0082*/ 	.short	(.L_25 - .L_24)
	.align		4
.L_24:
        /*0084*/ 	.word	index@(.nv.constant0.triton_poi_fused_convolution_relu_15)
        /*0088*/ 	.short	0x0210
        /*008a*/ 	.short	0x0020


	//----- nvinfo : EIATTR_SW_WAR
	.align		4
.L_25:
        /*008c*/ 	.byte	0x04, 0x36
        /*008e*/ 	.short	(.L_27 - .L_26)
.L_26:
        /*0090*/ 	.word	0x00000008
.L_27:


//--------------------- .nv.callgraph             --------------------------
	.section	.nv.callgraph,"",@"SHT_CUDA_CALLGRAPH"
	.align	4
	.sectionentsize	8
	.align		4
        /*0000*/ 	.word	0x00000000
	.align		4
        /*0004*/ 	.word	0xffffffff
	.align		4
        /*0008*/ 	.word	0x00000000
	.align		4
        /*000c*/ 	.word	0xfffffffe
	.align		4
        /*0010*/ 	.word	0x00000000
	.align		4
        /*0014*/ 	.word	0xfffffffd
	.align		4
        /*0018*/ 	.word	0x00000000
	.align		4
        /*001c*/ 	.word	0xfffffffc


//--------------------- .text.triton_poi_fused_convolution_relu_15 --------------------------
	.section	.text.triton_poi_fused_convolution_relu_15,"ax",@progbits
	.sectionflags	@"SHF_BARRIERS=1"
	.align	128
        .global         triton_poi_fused_convolution_relu_15
        .type           triton_poi_fused_convolution_relu_15,@function
        .size           triton_poi_fused_convolution_relu_15,(.L_x_1 - triton_poi_fused_convolution_relu_15)
        .other          triton_poi_fused_convolution_relu_15,@"STO_CUDA_ENTRY STV_DEFAULT"
triton_poi_fused_convolution_relu_15:
.text.triton_poi_fused_convolution_relu_15:
[----:B------:R-:W0:Y:S02]  /*0000*/  LDC R1, c[0x0][0x28] ;  /* 0x00000a00ff017b82 */ /* 0x000e240000000800 */
[----:B------:R-:W1:Y:S01]  /*0010*/  S2R R2, SR_CTAID.Y ;  /* 0x0000000000027919 */ /* 0x000e620000002600 */
[----:B------:R-:W2:Y:S01]  /*0020*/  LDC.64 R4, c[0x0][0x218] ;  /* 0x00008600ff047b82 */ /* 0x000ea20000000a00 */
[----:B------:R-:W-:Y:S01]  /*0030*/  ULDC.64 UR6, c[0x0][0x208] ;  /* 0x0000820000067ab9 */ /* 0x000fe20000000a00 */
[----:B------:R-:W3:Y:S01]  /*0040*/  S2R R0, SR_TID.X ;  /* 0x0000000000007919 */ /* 0x000ee20000002100 */
[----:B------:R-:W4:Y:S05]  /*0050*/  S2R R3, SR_CTAID.X ;  /* 0x0000000000037919 */ /* 0x000f2a0000002500 */
[----:B------:R-:W5:Y:S01]  /*0060*/  LDC.64 R12, c[0x0][0x210] ;  /* 0x00008400ff0c7b82 */ /* 0x000f620000000a00 */
[----:B-1----:R-:W-:Y:S01]  /*0070*/  SHF.R.S32.HI R7, RZ, 0x1d, R2 ;  /* 0x0000001dff077819 */ /* 0x002fe20000011402 */
[----:B------:R-:W-:-:S03]  /*0080*/  IMAD.SHL.U32 R2, R2, 0x4, RZ ;  /* 0x0000000402027824 */ /* 0x000fc600078e00ff */
[----:B------:R-:W-:Y:S02]  /*0090*/  SGXT R7, R7, 0x1 ;  /* 0x000000010707781a */ /* 0x000fe40000000200 */
[----:B---3--:R-:W-:Y:S02]  /*00a0*/  LOP3.LUT R16, R0, 0x7f, RZ, 0xc0, !PT ;  /* 0x0000007f00107812 */ /* 0x008fe400078ec0ff */
[----:B------:R-:W-:Y:S02]  /*00b0*/  LEA.HI R7, R7, R2, RZ, 0x8 ;  /* 0x0000000207077211 */ /* 0x000fe400078f40ff */
[----:B----4-:R-:W-:Y:S02]  /*00c0*/  PRMT R14, R16, 0x6540, R3 ;  /* 0x00006540100e7816 */ /* 0x010fe40000000003 */
[C---:B------:R-:W-:Y:S01]  /*00d0*/  LOP3.LUT R9, R7.reuse, 0xffffff00, RZ, 0xc0, !PT ;  /* 0xffffff0007097812 */ /* 0x040fe200078ec0ff */
[----:B------:R-:W-:Y:S01]  /*00e0*/  IMAD.SHL.U32 R7, R7, 0x100, RZ ;  /* 0x0000010007077824 */ /* 0x000fe200078e00ff */
[----:B------:R-:W-:-:S03]  /*00f0*/  LOP3.LUT R6, R14, 0x80, RZ, 0xfc, !PT ;  /* 0x000000800e067812 */ /* 0x000fc600078efcff */
[----:B------:R-:W-:Y:S01]  /*0100*/  IMAD.IADD R9, R2, 0x1, -R9 ;  /* 0x0000000102097824 */ /* 0x000fe200078e0a09 */
[----:B------:R-:W-:Y:S02]  /*0110*/  LOP3.LUT R8, R7, 0xffff0000, RZ, 0xc0, !PT ;  /* 0xffff000007087812 */ /* 0x000fe400078ec0ff */
[----:B------:R-:W-:-:S03]  /*0120*/  ISETP.GE.AND P0, PT, R6, 0x100, PT ;  /* 0x000001000600780c */ /* 0x000fc60003f06270 */
[C---:B------:R-:W-:Y:S02]  /*0130*/  IMAD.IADD R15, R9.reuse, 0x1, R8 ;  /* 0x00000001090f7824 */ /* 0x040fe400078e0208 */
[----:B--2---:R-:W-:Y:S01]  /*0140*/  IMAD.WIDE R8, R9, 0x4, R4 ;  /* 0x0000000409087825 */ /* 0x004fe200078e0204 */
[----:B------:R-:W-:-:S03]  /*0150*/  CS2R R4, SRZ ;  /* 0x0000000000047805 */ /* 0x000fc6000001ff00 */
[--C-:B------:R-:W-:Y:S01]  /*0160*/  IMAD R21, R6, 0x100, R15.reuse ;  /* 0x0000010006157824 */ /* 0x100fe200078e020f */
[----:B------:R-:W-:Y:S01]  /*0170*/  CS2R R6, SRZ ;  /* 0x0000000000067805 */ /* 0x000fe2000001ff00 */
[----:B------:R-:W-:Y:S01]  /*0180*/  IMAD R19, R14, 0x100, R15 ;  /* 0x000001000e137824 */ /* 0x000fe200078e020f */
[----:B------:R-:W2:Y:S01]  /*0190*/  LDG.E.EL.128 R8, desc[UR6][R8.64] ;  /* 0x0000000608087981 */ /* 0x000ea2000c2e1d00 */
[----:B-----5:R-:W-:-:S05]  /*01a0*/  IMAD.WIDE R20, R21, 0x4, R12 ;  /* 0x0000000415147825 */ /* 0x020fca00078e020c */
[----:B------:R-:W2:Y:S01]  /*01b0*/  @!P0 LDG.E.EL.128 R4, desc[UR6][R20.64] ;  /* 0x0000000614048981 */ /* 0x000ea2000c2e1d00 */
[----:B------:R-:W-:Y:S01]  /*01c0*/  ISETP.GE.AND P0, PT, R14, 0x100, PT ;  /* 0x000001000e00780c */ /* 0x000fe20003f06270 */
[----:B------:R-:W-:Y:S01]  /*01d0*/  IMAD.WIDE R18, R19, 0x4, R12 ;  /* 0x0000000413127825 */ /* 0x000fe200078e020c */
[----:B------:R-:W-:Y:S02]  /*01e0*/  CS2R R12, SRZ ;  /* 0x00000000000c7805 */ /* 0x000fe4000001ff00 */
[----:B------:R-:W-:-:S09]  /*01f0*/  CS2R R14, SRZ ;  /* 0x00000000000e7805 */ /* 0x000fd2000001ff00 */
[----:B------:R1:W3:Y:S01]  /*0200*/  @!P0 LDG.E.EL.128 R12, desc[UR6][R18.64] ;  /* 0x00000006120c8981 */ /* 0x0002e2000c2e1d00 */
[----:B------:R-:W4:Y:S01]  /*0210*/  S2UR UR5, SR_CgaCtaId ;  /* 0x00000000000579c3 */ /* 0x000f220000008800 */
[----:B------:R-:W-:Y:S02]  /*0220*/  UMOV UR4, 0x400 ;  /* 0x0000040000047882 */ /* 0x000fe40000000000 */
[----:B----4-:R-:W-:-:S06]  /*0230*/  UPRMT UR4, UR5, 0x654, UR4 ;  /* 0x0000065405047896 */ /* 0x010fcc0008000004 */
[----:B------:R-:W-:Y:S02]  /*0240*/  LEA R16, R16, UR4, 0x2 ;  /* 0x0000000410107c11 */ /* 0x000fe4000f8e10ff */
[C---:B--2---:R-:W-:Y:S01]  /*0250*/  FSETP.GEU.AND P3, PT, R8.reuse, -R4, PT ;  /* 0x800000040800720b */ /* 0x044fe20003f6e000 */
[----:B------:R-:W-:Y:S01]  /*0260*/  FADD R4, R8, R4 ;  /* 0x0000000408047221 */ /* 0x000fe20000000000 */
[C---:B------:R-:W-:Y:S01]  /*0270*/  FSETP.GEU.AND P2, PT, R9.reuse, -R5, PT ;  /* 0x800000050900720b */ /* 0x040fe20003f4e000 */
[----:B------:R-:W-:Y:S01]  /*0280*/  FADD R5, R9, R5 ;  /* 0x0000000509057221 */ /* 0x000fe20000000000 */
[C---:B------:R-:W-:Y:S01]  /*0290*/  FSETP.GEU.AND P1, PT, R10.reuse, -R6, PT ;  /* 0x800000060a00720b */ /* 0x040fe20003f2e000 */
[----:B------:R-:W-:Y:S01]  /*02a0*/  FADD R6, R10, R6 ;  /* 0x000000060a067221 */ /* 0x000fe20000000000 */
[C---:B------:R-:W-:Y:S01]  /*02b0*/  FSETP.GEU.AND P0, PT, R11.reuse, -R7, PT ;  /* 0x800000070b00720b */ /* 0x040fe20003f0e000 */
[----:B------:R-:W-:Y:S01]  /*02c0*/  FADD R7, R11, R7 ;  /* 0x000000070b077221 */ /* 0x000fe20000000000 */
[----:B------:R-:W-:-:S02]  /*02d0*/  FSEL R17, R4, RZ, P3 ;  /* 0x000000ff04117208 */ /* 0x000fc40001800000 */
[----:B------:R-:W-:Y:S02]  /*02e0*/  FSEL R5, R5, RZ, P2 ;  /* 0x000000ff05057208 */ /* 0x000fe40001000000 */
[----:B-1----:R-:W-:Y:S02]  /*02f0*/  FSEL R19, R6, RZ, P1 ;  /* 0x000000ff06137208 */ /* 0x002fe40000800000 */
[----:B------:R-:W-:Y:S02]  /*0300*/  FSEL R7, R7, RZ, P0 ;  /* 0x000000ff07077208 */ /* 0x000fe40000000000 */
[C---:B---3--:R-:W-:Y:S01]  /*0310*/  FSETP.GEU.AND P3, PT, R8.reuse, -R12, PT ;  /* 0x8000000c0800720b */ /* 0x048fe20003f6e000 */
[----:B------:R-:W-:Y:S01]  /*0320*/  FADD R8, R8, R12 ;  /* 0x0000000c08087221 */ /* 0x000fe20000000000 */
[C---:B------:R-:W-:Y:S01]  /*0330*/  FSETP.GEU.AND P2, PT, R9.reuse, -R13, PT ;  /* 0x8000000d0900720b */ /* 0x040fe20003f4e000 */
[----:B------:R-:W-:Y:S01]  /*0340*/  FADD R9, R9, R13 ;  /* 0x0000000d09097221 */ /* 0x000fe20000000000 */
[C---:B------:R-:W-:Y:S01]  /*0350*/  FSETP.GEU.AND P1, PT, R10.reuse, -R14, PT ;  /* 0x8000000e0a00720b */ /* 0x040fe20003f2e000 */
[----:B------:R-:W-:Y:S01]  /*0360*/  FADD R14, R10, R14 ;  /* 0x0000000e0a0e7221 */ /* 0x000fe20000000000 */
[C---:B------:R-:W-:Y:S01]  /*0370*/  FSETP.GEU.AND P0, PT, R11.reuse, -R15, PT ;  /* 0x8000000f0b00720b */ /* 0x040fe20003f0e000 */
[----:B------:R-:W-:Y:S01]  /*0380*/  FADD R11, R11, R15 ;  /* 0x0000000f0b0b7221 */ /* 0x000fe20000000000 */
[----:B------:R1:W-:Y:S01]  /*0390*/  STS [R16+0x200], R17 ;  /* 0x0002001110007388 */ /* 0x0003e20000000800 */
[----:B------:R-:W-:-:S02]  /*03a0*/  FSEL R13, R8, RZ, P3 ;  /* 0x000000ff080d7208 */ /* 0x000fc40001800000 */
[----:B------:R-:W-:Y:S01]  /*03b0*/  FSEL R15, R9, RZ, P2 ;  /* 0x000000ff090f7208 */ /* 0x000fe20001000000 */
[----:B------:R2:W-:Y:S04]  /*03c0*/  STS [R16+0xa08], R19 ;  /* 0x000a081310007388 */ /* 0x0005e80000000800 */
[----:B------:R3:W-:Y:S04]  /*03d0*/  STS [R16+0x604], R5 ;  /* 0x0006040510007388 */ /* 0x0007e80000000800 */
[----:B------:R-:W-:Y:S01]  /*03e0*/  STS [R16+0xe0c], R7 ;  /* 0x000e0c0710007388 */ /* 0x000fe20000000800 */
[----:B-1----:R-:W-:-:S02]  /*03f0*/  FSEL R17, R14, RZ, P1 ;  /* 0x000000ff0e117208 */ /* 0x002fc40000800000 */
[----:B------:R-:W-:Y:S01]  /*0400*/  SHF.R.U32.HI R4, RZ, 0x4, R0 ;  /* 0x00000004ff047819 */ /* 0x000fe20000011600 */
[----:B------:R1:W-:Y:S01]  /*0410*/  STS [R16], R13 ;  /* 0x0000000d10007388 */ /* 0x0003e20000000800 */
[----:B--2---:R-:W-:Y:S01]  /*0420*/  FSEL R19, R11, RZ, P0 ;  /* 0x000000ff0b137208 */ /* 0x004fe20000000000 */
[----:B------:R-:W-:Y:S01]  /*0430*/  IMAD.SHL.U32 R12, R0, 0x4, RZ ;  /* 0x00000004000c7824 */ /* 0x000fe200078e00ff */
[----:B------:R-:W2:Y:S01]  /*0440*/  LDC.64 R8, c[0x0][0x220] ;  /* 0x00008800ff087b82 */ /* 0x000ea20000000a00 */
[----:B------:R-:W-:Y:S04]  /*0450*/  STS [R16+0x404], R15 ;  /* 0x0004040f10007388 */ /* 0x000fe80000000800 */
[----:B------:R-:W-:Y:S04]  /*0460*/  STS [R16+0x808], R17 ;  /* 0x0008081110007388 */ /* 0x000fe80000000800 */
[----:B------:R-:W-:Y:S01]  /*0470*/  STS [R16+0xc0c], R19 ;  /* 0x000c0c1310007388 */ /* 0x000fe20000000800 */
[----:B------:R-:W-:-:S02]  /*0480*/  LOP3.LUT R4, R4, 0x4, RZ, 0xc0, !PT ;  /* 0x0000000404047812 */ /* 0x000fc400078ec0ff */
[----:B------:R-:W-:-:S03]  /*0490*/  LOP3.LUT R10, R12, 0x1fc, RZ, 0xc0, !PT ;  /* 0x000001fc0c0a7812 */ /* 0x000fc600078ec0ff */
[----:B---3--:R-:W-:-:S04]  /*04a0*/  VIADD R5, R4, UR4 ;  /* 0x0000000404057c36 */ /* 0x008fc80008000000 */
[----:B------:R-:W-:Y:S01]  /*04b0*/  IMAD R14, R10, 0x4, R5 ;  /* 0x000000040a0e7824 */ /* 0x000fe200078e0205 */
[----:B------:R-:W-:Y:S01]  /*04c0*/  BAR.SYNC.DEFER_BLOCKING 0x0 ;  /* 0x0000000000007b1d */ /* 0x000fe20000010000 */
[----:B------:R-:W-:Y:S02]  /*04d0*/  SHF.R.U32.HI R11, RZ, 0x6, R0 ;  /* 0x00000006ff0b7819 */ /* 0x000fe40000011600 */
[----:B------:R-:W-:-:S03]  /*04e0*/  LOP3.LUT R12, R12, 0xfc, RZ, 0xc0, !PT ;  /* 0x000000fc0c0c7812 */ /* 0x000fc600078ec0ff */
[----:B------:R-:W-:Y:S04]  /*04f0*/  LDS R4, [R14] ;  /* 0x000000000e047984 */ /* 0x000fe80000000800 */
[----:B------:R-:W-:Y:S04]  /*0500*/  LDS R5, [R14+0x4] ;  /* 0x000004000e057984 */ /* 0x000fe80000000800 */
[----:B------:R-:W-:Y:S04]  /*0510*/  LDS R6, [R14+0x8] ;  /* 0x000008000e067984 */ /* 0x000fe80000000800 */
[----:B------:R-:W3:Y:S01]  /*0520*/  LDS R7, [R14+0xc] ;  /* 0x00000c000e077984 */ /* 0x000ee20000000800 */
[----:B------:R-:W-:-:S02]  /*0530*/  SGXT.U32 R11, R11, 0x1 ;  /* 0x000000010b0b781a */ /* 0x000fc40000000000 */
[----:B------:R-:W-:Y:S02]  /*0540*/  PRMT R12, R12, 0x6540, R3 ;  /* 0x000065400c0c7816 */ /* 0x000fe40000000003 */
[----:B------:R-:W-:Y:S02]  /*0550*/  LOP3.LUT R0, R10, 0x200, RZ, 0xfc, !PT ;  /* 0x000002000a007812 */ /* 0x000fe400078efcff */
[----:B------:R-:W-:Y:S02]  /*0560*/  LOP3.LUT R11, R2, R11, RZ, 0xfc, !PT ;  /* 0x0000000b020b7212 */ /* 0x000fe400078efcff */
[----:B------:R-:W-:Y:S02]  /*0570*/  ISETP.GE.AND P0, PT, R12, 0x100, PT ;  /* 0x000001000c00780c */ /* 0x000fe40003f06270 */
[----:B------:R-:W-:Y:S01]  /*0580*/  SHF.R.U32.HI R0, RZ, 0x6, R0 ;  /* 0x00000006ff007819 */ /* 0x000fe20000011600 */
[----:B------:R-:W-:-:S03]  /*0590*/  IMAD R11, R11, 0x100, R12 ;  /* 0x000001000b0b7824 */ /* 0x000fc600078e020c */
[----:B------:R-:W-:Y:S01]  /*05a0*/  LOP3.LUT R0, R0, 0xc, RZ, 0xc0, !PT ;  /* 0x0000000c00007812 */ /* 0x000fe200078ec0ff */
[----:B--2---:R-:W-:-:S04]  /*05b0*/  IMAD.WIDE R2, R11, 0x4, R8 ;  /* 0x000000040b027825 */ /* 0x004fc800078e0208 */
[----:B-1----:R-:W-:-:S04]  /*05c0*/  VIADD R13, R0, UR4 ;  /* 0x00000004000d7c36 */ /* 0x002fc80008000000 */
[----:B------:R-:W-:Y:S01]  /*05d0*/  IMAD R13, R10, 0x4, R13 ;  /* 0x000000040a0d7824 */ /* 0x000fe200078e020d */
[----:B---3--:R1:W-:Y:S01]  /*05e0*/  @!P0 STG.E.128 desc[UR6][R2.64], R4 ;  /* 0x0000000402008986 */ /* 0x0083e2000c101d06 */
[----:B------:R-:W-:Y:S05]  /*05f0*/  @P0 EXIT ;  /* 0x000000000000094d */ /* 0x000fea0003800000 */
[----:B-1----:R-:W-:Y:S01]  /*0600*/  LDS R4, [R13+0x800] ;  /* 0x000800000d047984 */ /* 0x002fe20000000800 */
[----:B------:R-:W-:-:S03]  /*0610*/  VIADD R11, R11, 0x200 ;  /* 0x000002000b0b7836 */ /* 0x000fc60000000000 */
[----:B------:R-:W-:Y:S01]  /*0620*/  LDS R5, [R13+0x804] ;  /* 0x000804000d057984 */ /* 0x000fe20000000800 */
[----:B------:R-:W-:-:S03]  /*0630*/  IMAD.WIDE R8, R11, 0x4, R8 ;  /* 0x000000040b087825 */ /* 0x000fc600078e0208 */
[----:B------:R-:W-:Y:S04]  /*0640*/  LDS R6, [R13+0x808] ;  /* 0x000808000d067984 */ /* 0x000fe80000000800 */
[----:B------:R-:W0:Y:S04]  /*0650*/  LDS R7, [R13+0x80c] ;  /* 0x00080c000d077984 */ /* 0x000e280000000800 */
[----:B0-----:R-:W-:Y:S01]  /*0660*/  STG.E.128 desc[UR6][R8.64], R4 ;  /* 0x0000000408007986 */ /* 0x001fe2000c101d06 */
[----:B------:R-:W-:Y:S05]  /*0670*/  EXIT ;  /* 0x000000000000794d */ /* 0x000fea0003800000 */
.L_x_0:
[----:B------:R-:W-:-:S00]  /*0680*/  BRA `(.L_x_0) ;  /* 0xfffffffc00fc7947 */ /* 0x000fc0000383ffff */
[----:B------:R-:W-:-:S00]  /*0690*/  NOP ;  /* 0x0000000000007918 */ /* 0x000fc00000000000 */
        /* <DEDUP_REMOVED lines=14> */
.L_x_1:


//--------------------- .nv.shared.triton_poi_fused_convolution_relu_15 --------------------------
	.section	.nv.shared.triton_poi_fused_convolution_relu_15,"aw",@nobits
	.sectionflags	@""
	.align	16
	.zero		1024


//--------------------- .nv.constant0.triton_poi_fused_convolution_relu_15 --------------------------
	.section	.nv.constant0.triton_poi_fused_convolution_relu_15,"a",@progbits
	.sectionflags	@""
	.align	4
.nv.constant0.triton_poi_fused_convolution_relu_15:
	.zero		560
